//
// Generated by NVIDIA NVVM Compiler
//
// Compiler Build ID: CL-36424714
// Cuda compilation tools, release 13.0, V13.0.88
// Based on NVVM 20.0.0
//

.version 9.0
.target sm_100
.address_size 64

	// .globl	_Z12PowerKernal2PKfPdy

.visible .entry _Z12PowerKernal2PKfPdy(
	.param .u64 .ptr .align 1 _Z12PowerKernal2PKfPdy_param_0,
	.param .u64 .ptr .align 1 _Z12PowerKernal2PKfPdy_param_1,
	.param .u64 _Z12PowerKernal2PKfPdy_param_2
)
{
	.reg .pred 	%p<4>;
	.reg .b32 	%r<9>;
	.reg .b64 	%rd<17>;
	.reg .b64 	%fd<8>;

	ld.param.u64 	%rd4, [_Z12PowerKernal2PKfPdy_param_1];
	ld.param.u64 	%rd5, [_Z12PowerKernal2PKfPdy_param_2];
	mad.lo.s64 	%rd6, %rd5, -8116567392432202711, -8116567392432202715;
	mov.b64 	{%r1, %r2}, %rd6;
	shf.r.wrap.b32 	%r3, %r2, %r1, 2;
	shf.r.wrap.b32 	%r4, %r1, %r2, 2;
	mov.b64 	%rd7, {%r4, %r3};
	setp.lt.u64 	%p1, %rd7, 184467440737095516;
	mov.f64 	%fd7, 0d7FF8000000000000;
	@%p1 bra 	$L__BB0_3;
	shr.u64 	%rd8, %rd5, 2;
	mul.hi.u64 	%rd9, %rd8, 2951479051793528259;
	shr.u64 	%rd10, %rd9, 2;
	mul.lo.s64 	%rd11, %rd10, 100;
	sub.s64 	%rd12, %rd5, %rd11;
	add.s64 	%rd16, %rd12, 1;
	setp.lt.u64 	%p2, %rd5, 99;
	selp.f64 	%fd6, 0d0000000000000000, 0d7FF8000000000000, %p2;
$L__BB0_2:
	.pragma "nounroll";
	mov.f64 	%fd7, %fd6;
	add.s64 	%rd16, %rd16, -1;
	setp.ne.s64 	%p3, %rd16, 0;
	mov.f64 	%fd6, 0d7FF8000000000000;
	@%p3 bra 	$L__BB0_2;
$L__BB0_3:
	cvta.to.global.u64 	%rd13, %rd4;
	mov.u32 	%r5, %tid.x;
	mov.u32 	%r6, %ctaid.x;
	mov.u32 	%r7, %ntid.x;
	mad.lo.s32 	%r8, %r7, %r6, %r5;
	mul.wide.u32 	%rd14, %r8, 8;
	add.s64 	%rd15, %rd13, %rd14;
	st.global.f64 	[%rd15], %fd7;
	ret;

}


// ===== COMPILED SASS (sm_100) =====

	.target	sm_100

	.elftype	@"ET_EXEC"


//--------------------- .note.nv.tkinfo           --------------------------
	.section	.note.nv.tkinfo,"",@"SHT_NOTE"
	.sectionflags	@"SHF_NOTE_NV_TKINFO"
	.tkinfo
        /*0018*/ 	.word	0x00000002
        /*0030*/ 	.string	""
        /*0030*/ 	.string	"ptxas"
        /*0030*/ 	.string	"Cuda compilation tools, release 13.0, V13.0.88"
        /*0030*/ 	.string	"Build cuda_13.0.r13.0/compiler.36424714_0"
        /*0030*/ 	.string	"-arch sm_100 -m 64 "



//--------------------- .note.nv.cuinfo           --------------------------
	.section	.note.nv.cuinfo,"",@"SHT_NOTE"
	.sectionflags	@"SHF_NOTE_NV_CUINFO"
        /*0018*/ 	.short	0x0002
        /*001a*/ 	.short	0x0064
        /*001c*/ 	.short	0x0082
	.zero		2


//--------------------- .nv.info                  --------------------------
	.section	.nv.info,"",@"SHT_CUDA_INFO"
	.align	4


	//----- nvinfo : EIATTR_REGCOUNT
	.align		4
        /*0000*/ 	.byte	0x04, 0x2f
        /*0002*/ 	.short	(.L_1 - .L_0)
	.align		4
.L_0:
        /*0004*/ 	.word	index@(_Z12PowerKernal2PKfPdy)
        /*0008*/ 	.word	0x00000010


	//----- nvinfo : EIATTR_FRAME_SIZE
	.align		4
.L_1:
        /*000c*/ 	.byte	0x04, 0x11
        /*000e*/ 	.short	(.L_3 - .L_2)
	.align		4
.L_2:
        /*0010*/ 	.word	index@(_Z12PowerKernal2PKfPdy)
        /*0014*/ 	.word	0x00000000


	//----- nvinfo : EIATTR_MIN_STACK_SIZE
	.align		4
.L_3:
        /*0018*/ 	.byte	0x04, 0x12
        /*001a*/ 	.short	(.L_5 - .L_4)
	.align		4
.L_4:
        /*001c*/ 	.word	index@(_Z12PowerKernal2PKfPdy)
        /*0020*/ 	.word	0x00000000
.L_5:


//--------------------- .nv.compat                --------------------------
	.section	.nv.compat,"",@"SHT_CUDA_COMPAT_INFO"
	.align	4
        /*0000*/ 	.byte	0x02, 0x09, 0x00, 0x00, 0x02, 0x02, 0x01, 0x00, 0x02, 0x05, 0x05, 0x00, 0x03, 0x07, 0x01, 0x01
        /*0010*/ 	.byte	0x02, 0x03, 0x00, 0x00, 0x02, 0x06, 0x01, 0x00, 0x04, 0x0b, 0x08, 0x00, 0x09, 0x00, 0x00, 0x00
        /*0020*/ 	.byte	0x00, 0x00, 0x00, 0x00


//--------------------- .nv.info._Z12PowerKernal2PKfPdy --------------------------
	.section	.nv.info._Z12PowerKernal2PKfPdy,"",@"SHT_CUDA_INFO"
	.sectionflags	@""
	.align	4


	//----- nvinfo : EIATTR_CUDA_API_VERSION
	.align		4
        /*0000*/ 	.byte	0x04, 0x37
        /*0002*/ 	.short	(.L_7 - .L_6)
.L_6:
        /*0004*/ 	.word	0x00000082


	//----- nvinfo : EIATTR_KPARAM_INFO
	.align		4
.L_7:
        /*0008*/ 	.byte	0x04, 0x17
        /*000a*/ 	.short	(.L_9 - .L_8)
.L_8:
        /*000c*/ 	.word	0x00000000
        /*0010*/ 	.short	0x0002
        /*0012*/ 	.short	0x0010
        /*0014*/ 	.byte	0x00, 0xf0, 0x21, 0x00


	//----- nvinfo : EIATTR_KPARAM_INFO
	.align		4
.L_9:
        /*0018*/ 	.byte	0x04, 0x17
        /*001a*/ 	.short	(.L_11 - .L_10)
.L_10:
        /*001c*/ 	.word	0x00000000
        /*0020*/ 	.short	0x0001
        /*0022*/ 	.short	0x0008
        /*0024*/ 	.byte	0x00, 0xf5, 0x21, 0x00


	//----- nvinfo : EIATTR_KPARAM_INFO
	.align		4
.L_11:
        /*0028*/ 	.byte	0x04, 0x17
        /*002a*/ 	.short	(.L_13 - .L_12)
.L_12:
        /*002c*/ 	.word	0x00000000
        /*0030*/ 	.short	0x0000
        /*0032*/ 	.short	0x0000
        /*0034*/ 	.byte	0x00, 0xf5, 0x21, 0x00


	//----- nvinfo : EIATTR_SPARSE_MMA_MASK
	.align		4
.L_13:
        /*0038*/ 	.byte	0x03, 0x50
        /*003a*/ 	.short	0x0000


	//----- nvinfo : EIATTR_MAXREG_COUNT
	.align		4
        /*003c*/ 	.byte	0x03, 0x1b
        /*003e*/ 	.short	0x00ff


	//----- nvinfo : EIATTR_MERCURY_ISA_VERSION
	.align		4
        /*0040*/ 	.byte	0x03, 0x5f
        /*0042*/ 	.short	0x0101


	//----- nvinfo : EIATTR_VRC_CTA_INIT_COUNT
	.align		4
        /*0044*/ 	.byte	0x02, 0x4a
	.zero		1
	.zero		1


	//----- nvinfo : EIATTR_EXIT_INSTR_OFFSETS
	.align		4
        /*0048*/ 	.byte	0x04, 0x1c
        /*004a*/ 	.short	(.L_15 - .L_14)


	//   ....[0]....
.L_14:
        /*004c*/ 	.word	0x00000350


	//----- nvinfo : EIATTR_CBANK_PARAM_SIZE
	.align		4
.L_15:
        /*0050*/ 	.byte	0x03, 0x19
        /*0052*/ 	.short	0x0018


	//----- nvinfo : EIATTR_PARAM_CBANK
	.align		4
        /*0054*/ 	.byte	0x04, 0x0a
        /*0056*/ 	.short	(.L_17 - .L_16)
	.align		4
.L_16:
        /*0058*/ 	.word	index@(.nv.constant0._Z12PowerKernal2PKfPdy)
        /*005c*/ 	.short	0x0380
        /*005e*/ 	.short	0x0018


	//----- nvinfo : EIATTR_SW_WAR
	.align		4
.L_17:
        /*0060*/ 	.byte	0x04, 0x36
        /*0062*/ 	.short	(.L_19 - .L_18)
.L_18:
        /*0064*/ 	.word	0x00000008
.L_19:


//--------------------- .nv.callgraph             --------------------------
	.section	.nv.callgraph,"",@"SHT_CUDA_CALLGRAPH"
	.align	4
	.sectionentsize	8
	.align		4
        /*0000*/ 	.word	0x00000000
	.align		4
        /*0004*/ 	.word	0xffffffff
	.align		4
        /*0008*/ 	.word	0x00000000
	.align		4
        /*000c*/ 	.word	0xfffffffe
	.align		4
        /*0010*/ 	.word	0x00000000
	.align		4
        /*0014*/ 	.word	0xfffffffd
	.align		4
        /*0018*/ 	.word	0x00000000
	.align		4
        /*001c*/ 	.word	0xfffffffc


//--------------------- .text._Z12PowerKernal2PKfPdy --------------------------
	.section	.text._Z12PowerKernal2PKfPdy,"ax",@progbits
	.align	128
        .global         _Z12PowerKernal2PKfPdy
        .type           _Z12PowerKernal2PKfPdy,@function
        .size           _Z12PowerKernal2PKfPdy,(.L_x_3 - _Z12PowerKernal2PKfPdy)
        .other          _Z12PowerKernal2PKfPdy,@"STO_CUDA_ENTRY STV_DEFAULT"
_Z12PowerKernal2PKfPdy:
.text._Z12PowerKernal2PKfPdy:
[----:B------:R-:W-:Y:S08]  /*0000*/  LDC R1, c[0x0][0x37c] ;  /* 0x0000df00ff017b82 */ /* 0x000ff00000000800 */
[----:B------:R-:W0:Y:S01]  /*0010*/  LDC.64 R2, c[0x0][0x390] ;  /* 0x0000e400ff027b82 */ /* 0x000e220000000a00 */
[----:B------:R-:W-:Y:S01]  /*0020*/  IMAD.MOV.U32 R4, RZ, RZ, -0x3d70a3db ;  /* 0xc28f5c25ff047424 */ /* 0x000fe200078e00ff */
[----:B------:R-:W1:Y:S01]  /*0030*/  LDCU.64 UR4, c[0x0][0x358] ;  /* 0x00006b00ff0477ac */ /* 0x000e620008000a00 */
[----:B------:R-:W-:-:S02]  /*0040*/  IMAD.MOV.U32 R5, RZ, RZ, -0x70a3d70b ;  /* 0x8f5c28f5ff057424 */ /* 0x000fc400078e00ff */
[----:B0-----:R-:W-:Y:S02]  /*0050*/  IMAD R7, R3, -0x3d70a3d7, RZ ;  /* 0xc28f5c2903077824 */ /* 0x001fe400078e02ff */
[----:B------:R-:W-:-:S04]  /*0060*/  IMAD.WIDE.U32 R4, R2, -0x3d70a3d7, R4 ;  /* 0xc28f5c2902047825 */ /* 0x000fc800078e0004 */
[----:B------:R-:W-:-:S04]  /*0070*/  IMAD R7, R2, -0x70a3d70b, R7 ;  /* 0x8f5c28f502077824 */ /* 0x000fc800078e0207 */
[----:B------:R-:W-:-:S05]  /*0080*/  IMAD.IADD R5, R5, 0x1, R7 ;  /* 0x0000000105057824 */ /* 0x000fca00078e0207 */
[----:B------:R-:W-:Y:S02]  /*0090*/  SHF.R.W.U32 R0, R4, 0x2, R5 ;  /* 0x0000000204007819 */ /* 0x000fe40000001e05 */
[----:B------:R-:W-:Y:S01]  /*00a0*/  SHF.R.W.U32 R4, R5, 0x2, R4 ;  /* 0x0000000205047819 */ /* 0x000fe20000001e04 */
[----:B------:R-:W-:Y:S01]  /*00b0*/  IMAD.MOV.U32 R5, RZ, RZ, 0x7ff80000 ;  /* 0x7ff80000ff057424 */ /* 0x000fe200078e00ff */
[----:B------:R-:W-:-:S04]  /*00c0*/  ISETP.GE.U32.AND P0, PT, R0, -0xa3d70a4, PT ;  /* 0xf5c28f5c0000780c */ /* 0x000fc80003f06070 */
[----:B------:R-:W-:Y:S01]  /*00d0*/  ISETP.GE.U32.AND.EX P0, PT, R4, 0x28f5c28, PT, P0 ;  /* 0x028f5c280400780c */ /* 0x000fe20003f06100 */
[----:B------:R-:W-:-:S12]  /*00e0*/  HFMA2 R4, -RZ, RZ, 0, 0 ;  /* 0x00000000ff047431 */ /* 0x000fd800000001ff */
[----:B-1----:R-:W-:Y:S05]  /*00f0*/  @!P0 BRA `(.L_x_0) ;  /* 0x0000000000788947 */ /* 0x002fea0003800000 */
[--C-:B------:R-:W-:Y:S01]  /*0100*/  SHF.R.U32.HI R13, RZ, 0x2, R3.reuse ;  /* 0x00000002ff0d7819 */ /* 0x100fe20000011603 */
[----:B------:R-:W0:Y:S01]  /*0110*/  LDC.64 R10, c[0x0][0x390] ;  /* 0x0000e400ff0a7b82 */ /* 0x000e220000000a00 */
[----:B------:R-:W-:-:S03]  /*0120*/  SHF.R.U64 R9, R2, 0x2, R3 ;  /* 0x0000000202097819 */ /* 0x000fc60000001203 */
[----:B------:R-:W-:-:S04]  /*0130*/  IMAD.WIDE.U32 R4, R13, 0x5c28f5c3, RZ ;  /* 0x5c28f5c30d047825 */ /* 0x000fc800078e00ff */
[----:B------:R-:W-:-:S04]  /*0140*/  IMAD.WIDE.U32 R6, P0, R9, 0x28f5c28f, R4 ;  /* 0x28f5c28f09067825 */ /* 0x000fc80007800004 */
[----:B------:R-:W-:Y:S01]  /*0150*/  IMAD.WIDE.U32 R4, R9, 0x5c28f5c3, RZ ;  /* 0x5c28f5c309047825 */ /* 0x000fe200078e00ff */
[----:B------:R-:W-:-:S03]  /*0160*/  MOV R8, R7 ;  /* 0x0000000700087202 */ /* 0x000fc60000000f00 */
[----:B------:R-:W-:Y:S01]  /*0170*/  IMAD.X R9, RZ, RZ, RZ, P0 ;  /* 0x000000ffff097224 */ /* 0x000fe200000e06ff */
[----:B------:R-:W-:-:S05]  /*0180*/  IADD3 RZ, P0, PT, R5, R6, RZ ;  /* 0x0000000605ff7210 */ /* 0x000fca0007f1e0ff */
[----:B------:R-:W-:Y:S01]  /*0190*/  IMAD.WIDE.U32.X R4, R13, 0x28f5c28f, R8, P0 ;  /* 0x28f5c28f0d047825 */ /* 0x000fe200000e0408 */
[----:B------:R-:W-:-:S03]  /*01a0*/  ISETP.GE.U32.AND P0, PT, R2, 0x63, PT ;  /* 0x000000630200780c */ /* 0x000fc60003f06070 */
[----:B------:R-:W-:Y:S01]  /*01b0*/  IMAD.MOV.U32 R2, RZ, RZ, RZ ;  /* 0x000000ffff027224 */ /* 0x000fe200078e00ff */
[--C-:B------:R-:W-:Y:S02]  /*01c0*/  SHF.R.U64 R7, R4, 0x2, R5.reuse ;  /* 0x0000000204077819 */ /* 0x100fe40000001205 */
[----:B------:R-:W-:Y:S02]  /*01d0*/  SHF.R.U32.HI R0, RZ, 0x2, R5 ;  /* 0x00000002ff007819 */ /* 0x000fe40000011605 */
[----:B------:R-:W-:Y:S01]  /*01e0*/  ISETP.GE.U32.AND.EX P0, PT, R3, RZ, PT, P0 ;  /* 0x000000ff0300720c */ /* 0x000fe20003f06100 */
[----:B0-----:R-:W-:-:S03]  /*01f0*/  IMAD.WIDE.U32 R4, R7, -0x64, R10 ;  /* 0xffffff9c07047825 */ /* 0x001fc600078e000a */
[----:B------:R-:W-:Y:S01]  /*0200*/  FSEL R3, RZ, +QNAN , !P0 ;  /* 0x7ff80000ff037808 */ /* 0x000fe20004000000 */
[----:B------:R-:W-:Y:S01]  /*0210*/  IMAD R0, R0, -0x64, RZ ;  /* 0xffffff9c00007824 */ /* 0x000fe200078e02ff */
[----:B------:R-:W-:-:S04]  /*0220*/  IADD3 R6, P1, PT, R4, 0x1, RZ ;  /* 0x0000000104067810 */ /* 0x000fc80007f3e0ff */
[----:B------:R-:W-:-:S05]  /*0230*/  IADD3 R0, PT, PT, R5, -R7, R0 ;  /* 0x8000000705007210 */ /* 0x000fca0007ffe000 */
[----:B------:R-:W-:-:S07]  /*0240*/  IMAD.X R0, RZ, RZ, R0, P1 ;  /* 0x000000ffff007224 */ /* 0x000fce00008e0600 */
.L_x_1:
[----:B------:R-:W-:Y:S01]  /*0250*/  IADD3 R6, P0, PT, R6, -0x1, RZ ;  /* 0xffffffff06067810 */ /* 0x000fe20007f1e0ff */
[----:B------:R-:W-:Y:S01]  /*0260*/  IMAD.MOV.U32 R5, RZ, RZ, R3 ;  /* 0x000000ffff057224 */ /* 0x000fe200078e0003 */
[----:B------:R-:W-:Y:S01]  /*0270*/  MOV R4, R2 ;  /* 0x0000000200047202 */ /* 0x000fe20000000f00 */
[----:B------:R-:W-:Y:S01]  /*0280*/  IMAD.MOV.U32 R2, RZ, RZ, 0x0 ;  /* 0x00000000ff027424 */ /* 0x000fe200078e00ff */
[----:B------:R-:W-:Y:S02]  /*0290*/  IADD3.X R0, PT, PT, R0, -0x1, RZ, P0, !PT ;  /* 0xffffffff00007810 */ /* 0x000fe400007fe4ff */
[----:B------:R-:W-:Y:S02]  /*02a0*/  ISETP.NE.U32.AND P0, PT, R6, RZ, PT ;  /* 0x000000ff0600720c */ /* 0x000fe40003f05070 */
[----:B------:R-:W-:Y:S02]  /*02b0*/  MOV R3, 0x7ff80000 ;  /* 0x7ff8000000037802 */ /* 0x000fe40000000f00 */
[----:B------:R-:W-:-:S13]  /*02c0*/  ISETP.NE.AND.EX P0, PT, R0, RZ, PT, P0 ;  /* 0x000000ff0000720c */ /* 0x000fda0003f05300 */
[----:B------:R-:W-:Y:S05]  /*02d0*/  @P0 BRA `(.L_x_1) ;  /* 0xfffffffc00dc0947 */ /* 0x000fea000383ffff */
.L_x_0:
[----:B------:R-:W0:Y:S01]  /*02e0*/  S2R R7, SR_TID.X ;  /* 0x0000000000077919 */ /* 0x000e220000002100 */
[----:B------:R-:W0:Y:S08]  /*02f0*/  S2UR UR6, SR_CTAID.X ;  /* 0x00000000000679c3 */ /* 0x000e300000002500 */
[----:B------:R-:W0:Y:S08]  /*0300*/  LDC R0, c[0x0][0x360] ;  /* 0x0000d800ff007b82 */ /* 0x000e300000000800 */
[----:B------:R-:W1:Y:S01]  /*0310*/  LDC.64 R2, c[0x0][0x388] ;  /* 0x0000e200ff027b82 */ /* 0x000e620000000a00 */
[----:B0-----:R-:W-:-:S04]  /*0320*/  IMAD R7, R0, UR6, R7 ;  /* 0x0000000600077c24 */ /* 0x001fc8000f8e0207 */
[----:B-1----:R-:W-:-:S05]  /*0330*/  IMAD.WIDE.U32 R2, R7, 0x8, R2 ;  /* 0x0000000807027825 */ /* 0x002fca00078e0002 */
[----:B------:R-:W-:Y:S01]  /*0340*/  STG.E.64 desc[UR4][R2.64], R4 ;  /* 0x0000000402007986 */ /* 0x000fe2000c101b04 */
[----:B------:R-:W-:Y:S05]  /*0350*/  EXIT ;  /* 0x000000000000794d */ /* 0x000fea0003800000 */
.L_x_2:
[----:B------:R-:W-:-:S00]  /*0360*/  BRA `(.L_x_2) ;  /* 0xfffffffc00fc7947 */ /* 0x000fc0000383ffff */
[----:B------:R-:W-:-:S00]  /*0370*/  NOP ;  /* 0x0000000000007918 */ /* 0x000fc00000000000 */
        /* <DEDUP_REMOVED lines=8> */
.L_x_3:


//--------------------- .nv.shared.reserved.0     --------------------------
	.section	.nv.shared.reserved.0,"aw",@nobits
	.weak		__nv_reservedSMEM_offset_0_alias
	.size		__nv_reservedSMEM_offset_0_alias, 0, 64
	.other		__nv_reservedSMEM_offset_0_alias,@"STO_CUDA_RESERVED_SHARED STV_DEFAULT"
__nv_reservedSMEM_offset_0_alias:
	.zero		0
	.zero		64


//--------------------- .nv.constant0._Z12PowerKernal2PKfPdy --------------------------
	.section	.nv.constant0._Z12PowerKernal2PKfPdy,"a",@progbits
	.sectionflags	@""
	.align	4
.nv.constant0._Z12PowerKernal2PKfPdy:
	.zero		920


//--------------------- SYMBOLS --------------------------

	.type		.nv.reservedSmem.offset0,@object
	.size		.nv.reservedSmem.offset0,0x4
